	.headerflags	@"EF_CUDA_TEXMODE_UNIFIED EF_CUDA_64BIT_ADDRESS EF_CUDA_ACCELERATORS EF_CUDA_SM90 EF_CUDA_VIRTUAL_SM(EF_CUDA_SM90)"
	.elftype	@"ET_EXEC"


//--------------------- .nv.info                  --------------------------
	.section	.nv.info,"",@"SHT_CUDA_INFO"
	.align	4


	//----- nvinfo : EIATTR_REGCOUNT
	.align		4
        /*0000*/ 	.byte	0x04, 0x2f
        /*0002*/ 	.short	(.L_3 - .L_2)
	.align		4
.L_2:
        /*0004*/ 	.word	index@(triton_poi_fused__native_batch_norm_legit_no_training_add_relu_23)
        /*0008*/ 	.word	0x00000014


	//----- nvinfo : EIATTR_MIN_STACK_SIZE
	.align		4
.L_3:
        /*000c*/ 	.byte	0x04, 0x12
        /*000e*/ 	.short	(.L_5 - .L_4)
	.align		4
.L_4:
        /*0010*/ 	.word	index@(triton_poi_fused__native_batch_norm_legit_no_training_add_relu_23)
        /*0014*/ 	.word	0x00000000


	//----- nvinfo : EIATTR_FRAME_SIZE
	.align		4
.L_5:
        /*0018*/ 	.byte	0x04, 0x11
        /*001a*/ 	.short	(.L_7 - .L_6)
	.align		4
.L_6:
        /*001c*/ 	.word	index@(triton_poi_fused__native_batch_norm_legit_no_training_add_relu_23)
        /*0020*/ 	.word	0x00000000


	//----- nvinfo : EIATTR_MIN_STACK_SIZE
	.align		4
.L_7:
        /*0024*/ 	.byte	0x04, 0x12
        /*0026*/ 	.short	(.L_9 - .L_8)
	.align		4
.L_8:
        /*0028*/ 	.word	index@(triton_poi_fused__native_batch_norm_legit_no_training_add_relu_23)
        /*002c*/ 	.word	0x00000000
.L_9:


//--------------------- .nv.info.triton_poi_fused__native_batch_norm_legit_no_training_add_relu_23 --------------------------
	.section	.nv.info.triton_poi_fused__native_batch_norm_legit_no_training_add_relu_23,"",@"SHT_CUDA_INFO"
	.sectionflags	@""
	.align	4


	//----- nvinfo : EIATTR_CUDA_API_VERSION
	.align		4
        /*0000*/ 	.byte	0x04, 0x37
        /*0002*/ 	.short	(.L_11 - .L_10)
.L_10:
        /*0004*/ 	.word	0x0000007c


	//----- nvinfo : EIATTR_KPARAM_INFO
	.align		4
.L_11:
        /*0008*/ 	.byte	0x04, 0x17
        /*000a*/ 	.short	(.L_13 - .L_12)
.L_12:
        /*000c*/ 	.word	0x00000000
        /*0010*/ 	.short	0x0007
        /*0012*/ 	.short	0x0038
        /*0014*/ 	.byte	0x00, 0xf0, 0x11, 0x00


	//----- nvinfo : EIATTR_KPARAM_INFO
	.align		4
.L_13:
        /*0018*/ 	.byte	0x04, 0x17
        /*001a*/ 	.short	(.L_15 - .L_14)
.L_14:
        /*001c*/ 	.word	0x00000000
        /*0020*/ 	.short	0x0006
        /*0022*/ 	.short	0x0030
        /*0024*/ 	.byte	0x00, 0xf4, 0x21, 0x00


	//----- nvinfo : EIATTR_KPARAM_INFO
	.align		4
.L_15:
        /*0028*/ 	.byte	0x04, 0x17
        /*002a*/ 	.short	(.L_17 - .L_16)
.L_16:
        /*002c*/ 	.word	0x00000000
        /*0030*/ 	.short	0x0005
        /*0032*/ 	.short	0x0028
        /*0034*/ 	.byte	0x00, 0xf4, 0x21, 0x00


	//----- nvinfo : EIATTR_KPARAM_INFO
	.align		4
.L_17:
        /*0038*/ 	.byte	0x04, 0x17
        /*003a*/ 	.short	(.L_19 - .L_18)
.L_18:
        /*003c*/ 	.word	0x00000000
        /*0040*/ 	.short	0x0004
        /*0042*/ 	.short	0x0020
        /*0044*/ 	.byte	0x00, 0xf4, 0x21, 0x00


	//----- nvinfo : EIATTR_KPARAM_INFO
	.align		4
.L_19:
        /*0048*/ 	.byte	0x04, 0x17
        /*004a*/ 	.short	(.L_21 - .L_20)
.L_20:
        /*004c*/ 	.word	0x00000000
        /*0050*/ 	.short	0x0003
        /*0052*/ 	.short	0x0018
        /*0054*/ 	.byte	0x00, 0xf4, 0x21, 0x00


	//----- nvinfo : EIATTR_KPARAM_INFO
	.align		4
.L_21:
        /*0058*/ 	.byte	0x04, 0x17
        /*005a*/ 	.short	(.L_23 - .L_22)
.L_22:
        /*005c*/ 	.word	0x00000000
        /*0060*/ 	.short	0x0002
        /*0062*/ 	.short	0x0010
        /*0064*/ 	.byte	0x00, 0xf4, 0x21, 0x00


	//----- nvinfo : EIATTR_KPARAM_INFO
	.align		4
.L_23:
        /*0068*/ 	.byte	0x04, 0x17
        /*006a*/ 	.short	(.L_25 - .L_24)
.L_24:
        /*006c*/ 	.word	0x00000000
        /*0070*/ 	.short	0x0001
        /*0072*/ 	.short	0x0008
        /*0074*/ 	.byte	0x00, 0xf4, 0x21, 0x00


	//----- nvinfo : EIATTR_KPARAM_INFO
	.align		4
.L_25:
        /*0078*/ 	.byte	0x04, 0x17
        /*007a*/ 	.short	(.L_27 - .L_26)
.L_26:
        /*007c*/ 	.word	0x00000000
        /*0080*/ 	.short	0x0000
        /*0082*/ 	.short	0x0000
        /*0084*/ 	.byte	0x00, 0xf4, 0x21, 0x00


	//----- nvinfo : EIATTR_SPARSE_MMA_MASK
	.align		4
.L_27:
        /*0088*/ 	.byte	0x03, 0x50
        /*008a*/ 	.short	0x0000


	//----- nvinfo : EIATTR_MAXREG_COUNT
	.align		4
        /*008c*/ 	.byte	0x03, 0x1b
        /*008e*/ 	.short	0x00ff


	//----- nvinfo : EIATTR_EXIT_INSTR_OFFSETS
	.align		4
        /*0090*/ 	.byte	0x04, 0x1c
        /*0092*/ 	.short	(.L_29 - .L_28)


	//   ....[0]....
.L_28:
        /*0094*/ 	.word	0x00000420


	//----- nvinfo : EIATTR_REQNTID
	.align		4
.L_29:
        /*0098*/ 	.byte	0x04, 0x10
        /*009a*/ 	.short	(.L_31 - .L_30)
.L_30:
        /*009c*/ 	.word	0x00000100
        /*00a0*/ 	.word	0x00000001
        /*00a4*/ 	.word	0x00000001


	//----- nvinfo : EIATTR_CBANK_PARAM_SIZE
	.align		4
.L_31:
        /*00a8*/ 	.byte	0x03, 0x19
        /*00aa*/ 	.short	0x003c


	//----- nvinfo : EIATTR_PARAM_CBANK
	.align		4
        /*00ac*/ 	.byte	0x04, 0x0a
        /*00ae*/ 	.short	(.L_33 - .L_32)
	.align		4
.L_32:
        /*00b0*/ 	.word	index@(.nv.constant0.triton_poi_fused__native_batch_norm_legit_no_training_add_relu_23)
        /*00b4*/ 	.short	0x0210
        /*00b6*/ 	.short	0x003c


	//----- nvinfo : EIATTR_SW_WAR
	.align		4
.L_33:
        /*00b8*/ 	.byte	0x04, 0x36
        /*00ba*/ 	.short	(.L_35 - .L_34)
.L_34:
        /*00bc*/ 	.word	0x00000008
.L_35:


//--------------------- .nv.callgraph             --------------------------
	.section	.nv.callgraph,"",@"SHT_CUDA_CALLGRAPH"
	.align	4
	.sectionentsize	8
	.align		4
        /*0000*/ 	.word	0x00000000
	.align		4
        /*0004*/ 	.word	0xffffffff
	.align		4
        /*0008*/ 	.word	0x00000000
	.align		4
        /*000c*/ 	.word	0xfffffffe
	.align		4
        /*0010*/ 	.word	0x00000000
	.align		4
        /*0014*/ 	.word	0xfffffffd
	.align		4
        /*0018*/ 	.word	0x00000000
	.align		4
        /*001c*/ 	.word	0xfffffffc


//--------------------- .nv.constant4             --------------------------
	.section	.nv.constant4,"a",@progbits
	.align	8
	.align		8
.nv.constant4:
        /*0000*/ 	.dword	_$_str
	.align		8
        /*0008*/ 	.dword	_$_str_$_2


//--------------------- .text.triton_poi_fused__native_batch_norm_legit_no_training_add_relu_23 --------------------------
	.section	.text.triton_poi_fused__native_batch_norm_legit_no_training_add_relu_23,"ax",@progbits
	.align	128
        .global         triton_poi_fused__native_batch_norm_legit_no_training_add_relu_23
        .type           triton_poi_fused__native_batch_norm_legit_no_training_add_relu_23,@function
        .size           triton_poi_fused__native_batch_norm_legit_no_training_add_relu_23,(.L_x_1 - triton_poi_fused__native_batch_norm_legit_no_training_add_relu_23)
        .other          triton_poi_fused__native_batch_norm_legit_no_training_add_relu_23,@"STO_CUDA_ENTRY STV_DEFAULT"
triton_poi_fused__native_batch_norm_legit_no_training_add_relu_23:
.text.triton_poi_fused__native_batch_norm_legit_no_training_add_relu_23:
[----:B------:R-:W-:Y:S01]  /*0000*/  LDC R1, c[0x0][0x28] ;  /* 0x00000a00ff017b82 */ /* 0x000fe20000000800 */
[----:B------:R-:W1:Y:S07]  /*0010*/  S2R R0, SR_TID.X ;  /* 0x0000000000007919 */ /* 0x000e6e0000002100 */
[----:B------:R-:W2:Y:S01]  /*0020*/  LDC.64 R2, c[0x0][0x220] ;  /* 0x00008800ff027b82 */ /* 0x000ea20000000a00 */
[----:B------:R-:W-:Y:S01]  /*0030*/  ULDC.64 UR4, c[0x0][0x208] ;  /* 0x0000820000047ab9 */ /* 0x000fe20000000a00 */
[----:B------:R-:W3:Y:S06]  /*0040*/  S2R R7, SR_CTAID.X ;  /* 0x0000000000077919 */ /* 0x000eec0000002500 */
[----:B------:R-:W4:Y:S08]  /*0050*/  LDC.64 R8, c[0x0][0x228] ;  /* 0x00008a00ff087b82 */ /* 0x000f300000000a00 */
[----:B------:R-:W5:Y:S08]  /*0060*/  LDC.64 R10, c[0x0][0x230] ;  /* 0x00008c00ff0a7b82 */ /* 0x000f700000000a00 */
[----:B------:R-:W4:Y:S01]  /*0070*/  LDC.64 R12, c[0x0][0x238] ;  /* 0x00008e00ff0c7b82 */ /* 0x000f220000000a00 */
[----:B-1----:R-:W-:-:S02]  /*0080*/  SHF.L.U32 R0, R0, 0x1, RZ ;  /* 0x0000000100007819 */ /* 0x002fc400000006ff */
[----:B---3--:R-:W-:Y:S02]  /*0090*/  SHF.R.S32.HI R5, RZ, 0x16, R7 ;  /* 0x00000016ff057819 */ /* 0x008fe40000011407 */
[----:B------:R-:W-:Y:S02]  /*00a0*/  LOP3.LUT R0, R0, 0x1fe, RZ, 0xc0, !PT ;  /* 0x000001fe00007812 */ /* 0x000fe400078ec0ff */
[----:B------:R-:W-:Y:S02]  /*00b0*/  SGXT R5, R5, 0x1 ;  /* 0x000000010505781a */ /* 0x000fe40000000200 */
[----:B------:R-:W-:Y:S02]  /*00c0*/  LEA R0, R7, R0, 0x9 ;  /* 0x0000000007007211 */ /* 0x000fe400078e48ff */
[----:B------:R-:W1:Y:S02]  /*00d0*/  LDC.64 R6, c[0x0][0x218] ;  /* 0x00008600ff067b82 */ /* 0x000e640000000a00 */
[----:B------:R-:W-:-:S04]  /*00e0*/  LEA.HI R5, R5, R0, RZ, 0xa ;  /* 0x0000000005057211 */ /* 0x000fc800078f50ff */
[----:B------:R-:W-:-:S04]  /*00f0*/  LOP3.LUT R5, R5, 0xfffffc00, RZ, 0xc0, !PT ;  /* 0xfffffc0005057812 */ /* 0x000fc800078ec0ff */
[----:B------:R-:W-:Y:S02]  /*0100*/  IADD3 R15, R0, -R5, RZ ;  /* 0x80000005000f7210 */ /* 0x000fe40007ffe0ff */
[----:B------:R-:W3:Y:S03]  /*0110*/  LDC.64 R4, c[0x0][0x210] ;  /* 0x00008400ff047b82 */ /* 0x000ee60000000a00 */
[----:B--2---:R-:W-:-:S06]  /*0120*/  IMAD.WIDE R2, R15, 0x4, R2 ;  /* 0x000000040f027825 */ /* 0x004fcc00078e0202 */
[----:B------:R-:W2:Y:S01]  /*0130*/  LDG.E.EL.64 R2, desc[UR4][R2.64] ;  /* 0x0000000402027981 */ /* 0x000ea2000c2e1b00 */
[----:B-1----:R-:W-:-:S04]  /*0140*/  IMAD.WIDE R6, R15, 0x4, R6 ;  /* 0x000000040f067825 */ /* 0x002fc800078e0206 */
[C---:B----4-:R-:W-:Y:S02]  /*0150*/  IMAD.WIDE R8, R15.reuse, 0x4, R8 ;  /* 0x000000040f087825 */ /* 0x050fe400078e0208 */
[----:B------:R-:W4:Y:S02]  /*0160*/  LDG.E.EL.64 R6, desc[UR4][R6.64] ;  /* 0x0000000406067981 */ /* 0x000f24000c2e1b00 */
[----:B-----5:R-:W-:Y:S02]  /*0170*/  IMAD.WIDE R10, R15, 0x4, R10 ;  /* 0x000000040f0a7825 */ /* 0x020fe400078e020a */
[----:B------:R-:W5:Y:S02]  /*0180*/  LDG.E.EL.64 R8, desc[UR4][R8.64] ;  /* 0x0000000408087981 */ /* 0x000f64000c2e1b00 */
[C---:B---3--:R-:W-:Y:S02]  /*0190*/  IMAD.WIDE R4, R0.reuse, 0x4, R4 ;  /* 0x0000000400047825 */ /* 0x048fe400078e0204 */
[----:B------:R-:W5:Y:S04]  /*01a0*/  LDG.E.EL.64 R10, desc[UR4][R10.64] ;  /* 0x000000040a0a7981 */ /* 0x000f68000c2e1b00 */
[----:B------:R-:W4:Y:S01]  /*01b0*/  LDG.E.64 R4, desc[UR4][R4.64] ;  /* 0x0000000404047981 */ /* 0x000f22000c1e1b00 */
[----:B0-----:R-:W-:-:S06]  /*01c0*/  IMAD.WIDE R12, R0, 0x4, R12 ;  /* 0x00000004000c7825 */ /* 0x001fcc00078e020c */
[----:B------:R-:W3:Y:S01]  /*01d0*/  LDG.E.64 R12, desc[UR4][R12.64] ;  /* 0x000000040c0c7981 */ /* 0x000ee2000c1e1b00 */
[----:B------:R-:W-:Y:S01]  /*01e0*/  HFMA2.MMA R16, -RZ, RZ, 1.625, 0 ;  /* 0x3e800000ff107435 */ /* 0x000fe200000001ff */
[----:B--2---:R-:W-:Y:S01]  /*01f0*/  FADD R2, R2, 9.9999997473787516356e-06 ;  /* 0x3727c5ac02027421 */ /* 0x004fe20000000000 */
[----:B------:R-:W-:-:S03]  /*0200*/  FADD R3, R3, 9.9999997473787516356e-06 ;  /* 0x3727c5ac03037421 */ /* 0x000fc60000000000 */
[----:B------:R-:W0:Y:S08]  /*0210*/  MUFU.SQRT R14, R2 ;  /* 0x00000002000e7308 */ /* 0x000e300000002000 */
[----:B------:R1:W2:Y:S01]  /*0220*/  MUFU.SQRT R15, R3 ;  /* 0x00000003000f7308 */ /* 0x0002a20000002000 */
[C---:B0-----:R-:W-:Y:S02]  /*0230*/  FSETP.GT.AND P0, PT, R14.reuse, 8.50705917302346158658e+37, PT ;  /* 0x7e8000000e00780b */ /* 0x041fe40003f04000 */
[----:B------:R-:W-:Y:S01]  /*0240*/  FSETP.GEU.AND P2, PT, R14, 1.175494350822287508e-38, PT ;  /* 0x008000000e00780b */ /* 0x000fe20003f4e000 */
[----:B-1----:R-:W0:Y:S01]  /*0250*/  LDC.64 R2, c[0x0][0x240] ;  /* 0x00009000ff027b82 */ /* 0x002e220000000a00 */
[----:B--2---:R-:W-:-:S02]  /*0260*/  FSETP.GT.AND P1, PT, R15, 8.50705917302346158658e+37, PT ;  /* 0x7e8000000f00780b */ /* 0x004fc40003f24000 */
[----:B------:R-:W-:-:S07]  /*0270*/  FSETP.GEU.AND P3, PT, R15, 1.175494350822287508e-38, PT ;  /* 0x008000000f00780b */ /* 0x000fce0003f6e000 */
[----:B------:R-:W-:-:S04]  /*0280*/  @P0 FMUL R14, R14, 0.25 ;  /* 0x3e8000000e0e0820 */ /* 0x000fc80000400000 */
[----:B------:R-:W-:Y:S01]  /*0290*/  @!P2 FMUL R14, R14, 16777216 ;  /* 0x4b8000000e0ea820 */ /* 0x000fe20000400000 */
[----:B------:R-:W-:-:S04]  /*02a0*/  @P1 FMUL R15, R15, 0.25 ;  /* 0x3e8000000f0f1820 */ /* 0x000fc80000400000 */
[----:B------:R-:W-:Y:S01]  /*02b0*/  @!P3 FMUL R15, R15, 16777216 ;  /* 0x4b8000000f0fb820 */ /* 0x000fe20000400000 */
[----:B------:R-:W1:Y:S01]  /*02c0*/  MUFU.RCP R14, R14 ;  /* 0x0000000e000e7308 */ /* 0x000e620000001000 */
[----:B------:R-:W-:-:S07]  /*02d0*/  FSEL R17, R16, 1, P0 ;  /* 0x3f80000010117808 */ /* 0x000fce0000000000 */
[----:B------:R-:W2:Y:S01]  /*02e0*/  MUFU.RCP R15, R15 ;  /* 0x0000000f000f7308 */ /* 0x000ea20000001000 */
[----:B------:R-:W-:Y:S01]  /*02f0*/  FSEL R16, R16, 1, P1 ;  /* 0x3f80000010107808 */ /* 0x000fe20000800000 */
[----:B------:R-:W-:Y:S01]  /*0300*/  @!P2 FMUL R17, R17, 16777216 ;  /* 0x4b8000001111a820 */ /* 0x000fe20000400000 */
[----:B----4-:R-:W-:-:S03]  /*0310*/  FADD R4, R4, -R6 ;  /* 0x8000000604047221 */ /* 0x010fc60000000000 */
[----:B------:R-:W-:Y:S01]  /*0320*/  @!P3 FMUL R16, R16, 16777216 ;  /* 0x4b8000001010b820 */ /* 0x000fe20000400000 */
[----:B-1----:R-:W-:Y:S01]  /*0330*/  FMUL R17, R14, R17 ;  /* 0x000000110e117220 */ /* 0x002fe20000400000 */
[----:B------:R-:W-:-:S03]  /*0340*/  FADD R5, R5, -R7 ;  /* 0x8000000705057221 */ /* 0x000fc60000000000 */
[----:B------:R-:W-:Y:S01]  /*0350*/  FMUL R17, R4, R17 ;  /* 0x0000001104117220 */ /* 0x000fe20000400000 */
[----:B--2---:R-:W-:-:S03]  /*0360*/  FMUL R16, R15, R16 ;  /* 0x000000100f107220 */ /* 0x004fc60000400000 */
[----:B-----5:R-:W-:Y:S01]  /*0370*/  FFMA R17, R8, R17, R10 ;  /* 0x0000001108117223 */ /* 0x020fe2000000000a */
[----:B------:R-:W-:-:S04]  /*0380*/  FMUL R16, R5, R16 ;  /* 0x0000001005107220 */ /* 0x000fc80000400000 */
[----:B------:R-:W-:Y:S01]  /*0390*/  FFMA R16, R9, R16, R11 ;  /* 0x0000001009107223 */ /* 0x000fe2000000000b */
[----:B---3--:R-:W-:Y:S01]  /*03a0*/  FSETP.GEU.AND P0, PT, R17, -R12, PT ;  /* 0x8000000c1100720b */ /* 0x008fe20003f0e000 */
[----:B------:R-:W-:Y:S02]  /*03b0*/  FADD R12, R12, R17 ;  /* 0x000000110c0c7221 */ /* 0x000fe40000000000 */
[----:B------:R-:W-:Y:S01]  /*03c0*/  FADD R4, R13, R16 ;  /* 0x000000100d047221 */ /* 0x000fe20000000000 */
[----:B------:R-:W-:Y:S01]  /*03d0*/  FSETP.GEU.AND P1, PT, R16, -R13, PT ;  /* 0x8000000d1000720b */ /* 0x000fe20003f2e000 */
[----:B0-----:R-:W-:Y:S01]  /*03e0*/  IMAD.WIDE R2, R0, 0x4, R2 ;  /* 0x0000000400027825 */ /* 0x001fe200078e0202 */
[----:B------:R-:W-:Y:S02]  /*03f0*/  FSEL R12, R12, RZ, P0 ;  /* 0x000000ff0c0c7208 */ /* 0x000fe40000000000 */
[----:B------:R-:W-:-:S05]  /*0400*/  FSEL R13, R4, RZ, P1 ;  /* 0x000000ff040d7208 */ /* 0x000fca0000800000 */
[----:B------:R-:W-:Y:S01]  /*0410*/  STG.E.64 desc[UR4][R2.64], R12 ;  /* 0x0000000c02007986 */ /* 0x000fe2000c101b04 */
[----:B------:R-:W-:Y:S05]  /*0420*/  EXIT ;  /* 0x000000000000794d */ /* 0x000fea0003800000 */
.L_x_0:
[----:B------:R-:W-:-:S00]  /*0430*/  BRA `(.L_x_0) ;  /* 0xfffffffc00fc7947 */ /* 0x000fc0000383ffff */
[----:B------:R-:W-:-:S00]  /*0440*/  NOP ;  /* 0x0000000000007918 */ /* 0x000fc00000000000 */
        /* <DEDUP_REMOVED lines=11> */
.L_x_1:


//--------------------- .nv.global.init           --------------------------
	.section	.nv.global.init,"aw",@progbits
.nv.global.init:
	.type		_$_str,@object
	.size		_$_str,(_$_str_$_2 - _$_str)
_$_str:
        /*0000*/ 	.byte	0x5f, 0x5f, 0x43, 0x55, 0x44, 0x41, 0x5f, 0x46, 0x54, 0x5a, 0x00
	.type		_$_str_$_2,@object
	.size		_$_str_$_2,(.L_1 - _$_str_$_2)
_$_str_$_2:
        /*000b*/ 	.byte	0x5f, 0x5f, 0x43, 0x55, 0x44, 0x41, 0x5f, 0x50, 0x52, 0x45, 0x43, 0x5f, 0x53, 0x51, 0x52, 0x54
        /*001b*/ 	.byte	0x00
.L_1:


//--------------------- .nv.constant0.triton_poi_fused__native_batch_norm_legit_no_training_add_relu_23 --------------------------
	.section	.nv.constant0.triton_poi_fused__native_batch_norm_legit_no_training_add_relu_23,"a",@progbits
	.sectionflags	@""
	.align	4
.nv.constant0.triton_poi_fused__native_batch_norm_legit_no_training_add_relu_23:
	.zero		588
